//
// Generated by NVIDIA NVVM Compiler
//
// Compiler Build ID: CL-36424714
// Cuda compilation tools, release 13.0, V13.0.88
// Based on NVVM 20.0.0
//

.version 9.0
.target sm_100
.address_size 64

	// .globl	_Z6kernelPiS_
.global .align 4 .b8 precalc_xorwow_matrix[102400];
.global .align 4 .b8 precalc_xorwow_offset_matrix[102400];
.global .align 4 .b8 mrg32k3aM1[2304];
.global .align 4 .b8 mrg32k3aM2[2304];
.global .align 4 .b8 mrg32k3aM1SubSeq[2016];
.global .align 4 .b8 mrg32k3aM2SubSeq[2016];
.global .align 4 .b8 mrg32k3aM1Seq[2304];
.global .align 4 .b8 mrg32k3aM2Seq[2304];
.const .align 8 .b8 __cr_lgamma_table[72];

.visible .entry _Z6kernelPiS_(
	.param .u64 .ptr .align 1 _Z6kernelPiS__param_0,
	.param .u64 .ptr .align 1 _Z6kernelPiS__param_1
)
{
	.reg .pred 	%p<2>;
	.reg .b32 	%r<12>;
	.reg .b64 	%rd<9>;

	ld.param.u64 	%rd1, [_Z6kernelPiS__param_0];
	ld.param.u64 	%rd2, [_Z6kernelPiS__param_1];
	mov.u32 	%r2, %tid.x;
	mov.u32 	%r3, %ctaid.x;
	mov.u32 	%r4, %ntid.x;
	mad.lo.s32 	%r1, %r3, %r4, %r2;
	setp.gt.s32 	%p1, %r1, 499999999;
	@%p1 bra 	$L__BB0_2;
	cvta.to.global.u64 	%rd3, %rd1;
	cvta.to.global.u64 	%rd4, %rd2;
	mul.wide.s32 	%rd5, %r1, 4;
	add.s64 	%rd6, %rd3, %rd5;
	ld.global.u32 	%r5, [%rd6];
	shr.s32 	%r6, %r5, 31;
	shr.u32 	%r7, %r6, 29;
	add.s32 	%r8, %r5, %r7;
	and.b32  	%r9, %r8, -8;
	sub.s32 	%r10, %r5, %r9;
	mul.wide.s32 	%rd7, %r10, 4;
	add.s64 	%rd8, %rd4, %rd7;
	atom.global.add.u32 	%r11, [%rd8], 1;
$L__BB0_2:
	ret;

}
	// .globl	_Z9histogramPi
.visible .entry _Z9histogramPi(
	.param .u64 .ptr .align 1 _Z9histogramPi_param_0
)
{
	.reg .pred 	%p<2>;
	.reg .b32 	%r<7>;
	.reg .b64 	%rd<3>;

	ld.param.u64 	%rd1, [_Z9histogramPi_param_0];
	mov.u32 	%r1, %tid.x;
	mov.u32 	%r2, %ctaid.x;
	mov.u32 	%r3, %ntid.x;
	mul.lo.s32 	%r4, %r3, %r2;
	neg.s32 	%r5, %r4;
	setp.ne.s32 	%p1, %r1, %r5;
	@%p1 bra 	$L__BB1_2;
	cvta.to.global.u64 	%rd2, %rd1;
	mov.b32 	%r6, 0;
	st.global.u32 	[%rd2], %r6;
	st.global.u32 	[%rd2+4], %r6;
	st.global.u32 	[%rd2+8], %r6;
	st.global.u32 	[%rd2+12], %r6;
	st.global.u32 	[%rd2+16], %r6;
	st.global.u32 	[%rd2+20], %r6;
	st.global.u32 	[%rd2+24], %r6;
	st.global.u32 	[%rd2+28], %r6;
$L__BB1_2:
	ret;

}


// ===== COMPILED SASS (sm_100) =====

	.target	sm_100

	.elftype	@"ET_EXEC"


//--------------------- .note.nv.tkinfo           --------------------------
	.section	.note.nv.tkinfo,"",@"SHT_NOTE"
	.sectionflags	@"SHF_NOTE_NV_TKINFO"
	.tkinfo
        /*0018*/ 	.word	0x00000002
        /*0030*/ 	.string	""
        /*0030*/ 	.string	"ptxas"
        /*0030*/ 	.string	"Cuda compilation tools, release 13.0, V13.0.88"
        /*0030*/ 	.string	"Build cuda_13.0.r13.0/compiler.36424714_0"
        /*0030*/ 	.string	"-arch sm_100 -m 64 "



//--------------------- .note.nv.cuinfo           --------------------------
	.section	.note.nv.cuinfo,"",@"SHT_NOTE"
	.sectionflags	@"SHF_NOTE_NV_CUINFO"
        /*0018*/ 	.short	0x0002
        /*001a*/ 	.short	0x0064
        /*001c*/ 	.short	0x0082
	.zero		2


//--------------------- .nv.info                  --------------------------
	.section	.nv.info,"",@"SHT_CUDA_INFO"
	.align	4


	//----- nvinfo : EIATTR_REGCOUNT
	.align		4
        /*0000*/ 	.byte	0x04, 0x2f
        /*0002*/ 	.short	(.L_10 - .L_9)
	.align		4
.L_9:
        /*0004*/ 	.word	index@(_Z6kernelPiS_)
        /*0008*/ 	.word	0x0000000c


	//----- nvinfo : EIATTR_FRAME_SIZE
	.align		4
.L_10:
        /*000c*/ 	.byte	0x04, 0x11
        /*000e*/ 	.short	(.L_12 - .L_11)
	.align		4
.L_11:
        /*0010*/ 	.word	index@(_Z6kernelPiS_)
        /*0014*/ 	.word	0x00000000


	//----- nvinfo : EIATTR_REGCOUNT
	.align		4
.L_12:
        /*0018*/ 	.byte	0x04, 0x2f
        /*001a*/ 	.short	(.L_14 - .L_13)
	.align		4
.L_13:
        /*001c*/ 	.word	index@(_Z9histogramPi)
        /*0020*/ 	.word	0x00000006


	//----- nvinfo : EIATTR_FRAME_SIZE
	.align		4
.L_14:
        /*0024*/ 	.byte	0x04, 0x11
        /*0026*/ 	.short	(.L_16 - .L_15)
	.align		4
.L_15:
        /*0028*/ 	.word	index@(_Z9histogramPi)
        /*002c*/ 	.word	0x00000000


	//----- nvinfo : EIATTR_MIN_STACK_SIZE
	.align		4
.L_16:
        /*0030*/ 	.byte	0x04, 0x12
        /*0032*/ 	.short	(.L_18 - .L_17)
	.align		4
.L_17:
        /*0034*/ 	.word	index@(_Z9histogramPi)
        /*0038*/ 	.word	0x00000000


	//----- nvinfo : EIATTR_MIN_STACK_SIZE
	.align		4
.L_18:
        /*003c*/ 	.byte	0x04, 0x12
        /*003e*/ 	.short	(.L_20 - .L_19)
	.align		4
.L_19:
        /*0040*/ 	.word	index@(_Z6kernelPiS_)
        /*0044*/ 	.word	0x00000000
.L_20:


//--------------------- .nv.compat                --------------------------
	.section	.nv.compat,"",@"SHT_CUDA_COMPAT_INFO"
	.align	4
        /*0000*/ 	.byte	0x02, 0x09, 0x00, 0x00, 0x02, 0x02, 0x01, 0x00, 0x02, 0x05, 0x05, 0x00, 0x03, 0x07, 0x01, 0x01
        /*0010*/ 	.byte	0x02, 0x03, 0x00, 0x00, 0x02, 0x06, 0x01, 0x00, 0x04, 0x0b, 0x08, 0x00, 0x09, 0x00, 0x00, 0x00
        /*0020*/ 	.byte	0x00, 0x00, 0x00, 0x00


//--------------------- .nv.info._Z9histogramPi   --------------------------
	.section	.nv.info._Z9histogramPi,"",@"SHT_CUDA_INFO"
	.sectionflags	@""
	.align	4


	//----- nvinfo : EIATTR_CUDA_API_VERSION
	.align		4
        /*0000*/ 	.byte	0x04, 0x37
        /*0002*/ 	.short	(.L_22 - .L_21)
.L_21:
        /*0004*/ 	.word	0x00000082


	//----- nvinfo : EIATTR_KPARAM_INFO
	.align		4
.L_22:
        /*0008*/ 	.byte	0x04, 0x17
        /*000a*/ 	.short	(.L_24 - .L_23)
.L_23:
        /*000c*/ 	.word	0x00000000
        /*0010*/ 	.short	0x0000
        /*0012*/ 	.short	0x0000
        /*0014*/ 	.byte	0x00, 0xf5, 0x21, 0x00


	//----- nvinfo : EIATTR_SPARSE_MMA_MASK
	.align		4
.L_24:
        /*0018*/ 	.byte	0x03, 0x50
        /*001a*/ 	.short	0x0000


	//----- nvinfo : EIATTR_MAXREG_COUNT
	.align		4
        /*001c*/ 	.byte	0x03, 0x1b
        /*001e*/ 	.short	0x00ff


	//----- nvinfo : EIATTR_MERCURY_ISA_VERSION
	.align		4
        /*0020*/ 	.byte	0x03, 0x5f
        /*0022*/ 	.short	0x0101


	//----- nvinfo : EIATTR_VRC_CTA_INIT_COUNT
	.align		4
        /*0024*/ 	.byte	0x02, 0x4a
	.zero		1
	.zero		1


	//----- nvinfo : EIATTR_EXIT_INSTR_OFFSETS
	.align		4
        /*0028*/ 	.byte	0x04, 0x1c
        /*002a*/ 	.short	(.L_26 - .L_25)


	//   ....[0]....
.L_25:
        /*002c*/ 	.word	0x00000070


	//   ....[1]....
        /*0030*/ 	.word	0x00000120


	//----- nvinfo : EIATTR_CBANK_PARAM_SIZE
	.align		4
.L_26:
        /*0034*/ 	.byte	0x03, 0x19
        /*0036*/ 	.short	0x0008


	//----- nvinfo : EIATTR_PARAM_CBANK
	.align		4
        /*0038*/ 	.byte	0x04, 0x0a
        /*003a*/ 	.short	(.L_28 - .L_27)
	.align		4
.L_27:
        /*003c*/ 	.word	index@(.nv.constant0._Z9histogramPi)
        /*0040*/ 	.short	0x0380
        /*0042*/ 	.short	0x0008


	//----- nvinfo : EIATTR_SW_WAR
	.align		4
.L_28:
        /*0044*/ 	.byte	0x04, 0x36
        /*0046*/ 	.short	(.L_30 - .L_29)
.L_29:
        /*0048*/ 	.word	0x00000008
.L_30:


//--------------------- .nv.info._Z6kernelPiS_    --------------------------
	.section	.nv.info._Z6kernelPiS_,"",@"SHT_CUDA_INFO"
	.sectionflags	@""
	.align	4


	//----- nvinfo : EIATTR_CUDA_API_VERSION
	.align		4
        /*0000*/ 	.byte	0x04, 0x37
        /*0002*/ 	.short	(.L_32 - .L_31)
.L_31:
        /*0004*/ 	.word	0x00000082


	//----- nvinfo : EIATTR_KPARAM_INFO
	.align		4
.L_32:
        /*0008*/ 	.byte	0x04, 0x17
        /*000a*/ 	.short	(.L_34 - .L_33)
.L_33:
        /*000c*/ 	.word	0x00000000
        /*0010*/ 	.short	0x0001
        /*0012*/ 	.short	0x0008
        /*0014*/ 	.byte	0x00, 0xf5, 0x21, 0x00


	//----- nvinfo : EIATTR_KPARAM_INFO
	.align		4
.L_34:
        /*0018*/ 	.byte	0x04, 0x17
        /*001a*/ 	.short	(.L_36 - .L_35)
.L_35:
        /*001c*/ 	.word	0x00000000
        /*0020*/ 	.short	0x0000
        /*0022*/ 	.short	0x0000
        /*0024*/ 	.byte	0x00, 0xf5, 0x21, 0x00


	//----- nvinfo : EIATTR_SPARSE_MMA_MASK
	.align		4
.L_36:
        /*0028*/ 	.byte	0x03, 0x50
        /*002a*/ 	.short	0x0000


	//----- nvinfo : EIATTR_MAXREG_COUNT
	.align		4
        /*002c*/ 	.byte	0x03, 0x1b
        /*002e*/ 	.short	0x00ff


	//----- nvinfo : EIATTR_MERCURY_ISA_VERSION
	.align		4
        /*0030*/ 	.byte	0x03, 0x5f
        /*0032*/ 	.short	0x0101


	//----- nvinfo : EIATTR_VRC_CTA_INIT_COUNT
	.align		4
        /*0034*/ 	.byte	0x02, 0x4a
	.zero		1
	.zero		1


	//----- nvinfo : EIATTR_EXIT_INSTR_OFFSETS
	.align		4
        /*0038*/ 	.byte	0x04, 0x1c
        /*003a*/ 	.short	(.L_38 - .L_37)


	//   ....[0]....
.L_37:
        /*003c*/ 	.word	0x00000060


	//   ....[1]....
        /*0040*/ 	.word	0x00000130


	//----- nvinfo : EIATTR_CBANK_PARAM_SIZE
	.align		4
.L_38:
        /*0044*/ 	.byte	0x03, 0x19
        /*0046*/ 	.short	0x0010


	//----- nvinfo : EIATTR_PARAM_CBANK
	.align		4
        /*0048*/ 	.byte	0x04, 0x0a
        /*004a*/ 	.short	(.L_40 - .L_39)
	.align		4
.L_39:
        /*004c*/ 	.word	index@(.nv.constant0._Z6kernelPiS_)
        /*0050*/ 	.short	0x0380
        /*0052*/ 	.short	0x0010


	//----- nvinfo : EIATTR_SW_WAR
	.align		4
.L_40:
        /*0054*/ 	.byte	0x04, 0x36
        /*0056*/ 	.short	(.L_42 - .L_41)
.L_41:
        /*0058*/ 	.word	0x00000008
.L_42:


//--------------------- .nv.callgraph             --------------------------
	.section	.nv.callgraph,"",@"SHT_CUDA_CALLGRAPH"
	.align	4
	.sectionentsize	8
	.align		4
        /*0000*/ 	.word	0x00000000
	.align		4
        /*0004*/ 	.word	0xffffffff
	.align		4
        /*0008*/ 	.word	0x00000000
	.align		4
        /*000c*/ 	.word	0xfffffffe
	.align		4
        /*0010*/ 	.word	0x00000000
	.align		4
        /*0014*/ 	.word	0xfffffffd
	.align		4
        /*0018*/ 	.word	0x00000000
	.align		4
        /*001c*/ 	.word	0xfffffffc


//--------------------- .nv.constant4             --------------------------
	.section	.nv.constant4,"a",@progbits
	.align	8
	.align		8
.nv.constant4:
        /*0000*/ 	.dword	precalc_xorwow_matrix
	.align		8
        /*0008*/ 	.dword	precalc_xorwow_offset_matrix
	.align		8
        /*0010*/ 	.dword	mrg32k3aM1
	.align		8
        /*0018*/ 	.dword	mrg32k3aM2
	.align		8
        /*0020*/ 	.dword	mrg32k3aM1SubSeq
	.align		8
        /*0028*/ 	.dword	mrg32k3aM2SubSeq
	.align		8
        /*0030*/ 	.dword	mrg32k3aM1Seq
	.align		8
        /*0038*/ 	.dword	mrg32k3aM2Seq


//--------------------- .nv.constant3             --------------------------
	.section	.nv.constant3,"a",@progbits
	.align	8
.nv.constant3:
	.type		__cr_lgamma_table,@object
	.size		__cr_lgamma_table,(.L_8 - __cr_lgamma_table)
__cr_lgamma_table:
        /*0000*/ 	.byte	0x00, 0x00, 0x00, 0x00, 0x00, 0x00, 0x00, 0x00, 0x00, 0x00, 0x00, 0x00, 0x00, 0x00, 0x00, 0x00
        /*0010*/ 	.byte	0xef, 0x39, 0xfa, 0xfe, 0x42, 0x2e, 0xe6, 0x3f, 0x02, 0x20, 0x2a, 0xfa, 0x0b, 0xab, 0xfc, 0x3f
        /*0020*/ 	.byte	0xf9, 0x2c, 0x92, 0x7c, 0xa7, 0x6c, 0x09, 0x40, 0xc9, 0x79, 0x44, 0x3c, 0x64, 0x26, 0x13, 0x40
        /*0030*/ 	.byte	0xca, 0x01, 0xcf, 0x3a, 0x27, 0x51, 0x1a, 0x40, 0x30, 0xcc, 0x2d, 0xf3, 0xe1, 0x0c, 0x21, 0x40
        /*0040*/ 	.byte	0x0d, 0xb7, 0xfc, 0x82, 0x8e, 0x35, 0x25, 0x40
.L_8:


//--------------------- .text._Z9histogramPi      --------------------------
	.section	.text._Z9histogramPi,"ax",@progbits
	.align	128
        .global         _Z9histogramPi
        .type           _Z9histogramPi,@function
        .size           _Z9histogramPi,(.L_x_2 - _Z9histogramPi)
        .other          _Z9histogramPi,@"STO_CUDA_ENTRY STV_DEFAULT"
_Z9histogramPi:
.text._Z9histogramPi:
[----:B------:R-:W-:Y:S08]  /*0000*/  LDC R1, c[0x0][0x37c] ;  /* 0x0000df00ff017b82 */ /* 0x000ff00000000800 */
[----:B------:R-:W0:Y:S01]  /*0010*/  S2UR UR4, SR_CTAID.X ;  /* 0x00000000000479c3 */ /* 0x000e220000002500 */
[----:B------:R-:W1:Y:S01]  /*0020*/  S2R R0, SR_TID.X ;  /* 0x0000000000007919 */ /* 0x000e620000002100 */
[----:B------:R-:W2:Y:S01]  /*0030*/  LDCU UR5, c[0x0][0x360] ;  /* 0x00006c00ff0577ac */ /* 0x000ea20008000800 */
[----:B0-----:R-:W-:-:S04]  /*0040*/  UIADD3 UR4, UPT, UPT, URZ, -UR4, URZ ;  /* 0x80000004ff047290 */ /* 0x001fc8000fffe0ff */
[----:B--2---:R-:W-:-:S06]  /*0050*/  UIMAD UR5, UR4, UR5, URZ ;  /* 0x00000005040572a4 */ /* 0x004fcc000f8e02ff */
[----:B-1----:R-:W-:-:S13]  /*0060*/  ISETP.NE.AND P0, PT, R0, UR5, PT ;  /* 0x0000000500007c0c */ /* 0x002fda000bf05270 */
[----:B------:R-:W-:Y:S05]  /*0070*/  @P0 EXIT ;  /* 0x000000000000094d */ /* 0x000fea0003800000 */
[----:B------:R-:W0:Y:S01]  /*0080*/  LDC.64 R2, c[0x0][0x380] ;  /* 0x0000e000ff027b82 */ /* 0x000e220000000a00 */
[----:B------:R-:W0:Y:S02]  /*0090*/  LDCU.64 UR4, c[0x0][0x358] ;  /* 0x00006b00ff0477ac */ /* 0x000e240008000a00 */
[----:B0-----:R-:W-:Y:S04]  /*00a0*/  STG.E desc[UR4][R2.64], RZ ;  /* 0x000000ff02007986 */ /* 0x001fe8000c101904 */
[----:B------:R-:W-:Y:S04]  /*00b0*/  STG.E desc[UR4][R2.64+0x4], RZ ;  /* 0x000004ff02007986 */ /* 0x000fe8000c101904 */
[----:B------:R-:W-:Y:S04]  /*00c0*/  STG.E desc[UR4][R2.64+0x8], RZ ;  /* 0x000008ff02007986 */ /* 0x000fe8000c101904 */
[----:B------:R-:W-:Y:S04]  /*00d0*/  STG.E desc[UR4][R2.64+0xc], RZ ;  /* 0x00000cff02007986 */ /* 0x000fe8000c101904 */
[----:B------:R-:W-:Y:S04]  /*00e0*/  STG.E desc[UR4][R2.64+0x10], RZ ;  /* 0x000010ff02007986 */ /* 0x000fe8000c101904 */
[----:B------:R-:W-:Y:S04]  /*00f0*/  STG.E desc[UR4][R2.64+0x14], RZ ;  /* 0x000014ff02007986 */ /* 0x000fe8000c101904 */
[----:B------:R-:W-:Y:S04]  /*0100*/  STG.E desc[UR4][R2.64+0x18], RZ ;  /* 0x000018ff02007986 */ /* 0x000fe8000c101904 */
[----:B------:R-:W-:Y:S01]  /*0110*/  STG.E desc[UR4][R2.64+0x1c], RZ ;  /* 0x00001cff02007986 */ /* 0x000fe2000c101904 */
[----:B------:R-:W-:Y:S05]  /*0120*/  EXIT ;  /* 0x000000000000794d */ /* 0x000fea0003800000 */
.L_x_0:
[----:B------:R-:W-:-:S00]  /*0130*/  BRA `(.L_x_0) ;  /* 0xfffffffc00fc7947 */ /* 0x000fc0000383ffff */
[----:B------:R-:W-:-:S00]  /*0140*/  NOP ;  /* 0x0000000000007918 */ /* 0x000fc00000000000 */
        /* <DEDUP_REMOVED lines=11> */
.L_x_2:


//--------------------- .text._Z6kernelPiS_       --------------------------
	.section	.text._Z6kernelPiS_,"ax",@progbits
	.align	128
        .global         _Z6kernelPiS_
        .type           _Z6kernelPiS_,@function
        .size           _Z6kernelPiS_,(.L_x_3 - _Z6kernelPiS_)
        .other          _Z6kernelPiS_,@"STO_CUDA_ENTRY STV_DEFAULT"
_Z6kernelPiS_:
.text._Z6kernelPiS_:
[----:B------:R-:W-:Y:S01]  /*0000*/  LDC R1, c[0x0][0x37c] ;  /* 0x0000df00ff017b82 */ /* 0x000fe20000000800 */
[----:B------:R-:W0:Y:S07]  /*0010*/  S2R R5, SR_TID.X ;  /* 0x0000000000057919 */ /* 0x000e2e0000002100 */
[----:B------:R-:W0:Y:S08]  /*0020*/  S2UR UR4, SR_CTAID.X ;  /* 0x00000000000479c3 */ /* 0x000e300000002500 */
[----:B------:R-:W0:Y:S02]  /*0030*/  LDC R0, c[0x0][0x360] ;  /* 0x0000d800ff007b82 */ /* 0x000e240000000800 */
[----:B0-----:R-:W-:-:S05]  /*0040*/  IMAD R5, R0, UR4, R5 ;  /* 0x0000000400057c24 */ /* 0x001fca000f8e0205 */
[----:B------:R-:W-:-:S13]  /*0050*/  ISETP.GT.AND P0, PT, R5, 0x1dcd64ff, PT ;  /* 0x1dcd64ff0500780c */ /* 0x000fda0003f04270 */
[----:B------:R-:W-:Y:S05]  /*0060*/  @P0 EXIT ;  /* 0x000000000000094d */ /* 0x000fea0003800000 */
[----:B------:R-:W0:Y:S01]  /*0070*/  LDC.64 R2, c[0x0][0x380] ;  /* 0x0000e000ff027b82 */ /* 0x000e220000000a00 */
[----:B------:R-:W1:Y:S01]  /*0080*/  LDCU.64 UR4, c[0x0][0x358] ;  /* 0x00006b00ff0477ac */ /* 0x000e620008000a00 */
[----:B0-----:R-:W-:-:S06]  /*0090*/  IMAD.WIDE R2, R5, 0x4, R2 ;  /* 0x0000000405027825 */ /* 0x001fcc00078e0202 */
[----:B------:R-:W0:Y:S01]  /*00a0*/  LDC.64 R4, c[0x0][0x388] ;  /* 0x0000e200ff047b82 */ /* 0x000e220000000a00 */
[----:B-1----:R-:W2:Y:S01]  /*00b0*/  LDG.E R2, desc[UR4][R2.64] ;  /* 0x0000000402027981 */ /* 0x002ea2000c1e1900 */
[----:B------:R-:W-:Y:S01]  /*00c0*/  HFMA2 R9, -RZ, RZ, 0, 5.9604644775390625e-08 ;  /* 0x00000001ff097431 */ /* 0x000fe200000001ff */
[----:B--2---:R-:W-:-:S04]  /*00d0*/  SHF.R.S32.HI R7, RZ, 0x1f, R2 ;  /* 0x0000001fff077819 */ /* 0x004fc80000011402 */
[----:B------:R-:W-:-:S04]  /*00e0*/  LEA.HI R7, R7, R2, RZ, 0x3 ;  /* 0x0000000207077211 */ /* 0x000fc800078f18ff */
[----:B------:R-:W-:-:S05]  /*00f0*/  LOP3.LUT R7, R7, 0xfffffff8, RZ, 0xc0, !PT ;  /* 0xfffffff807077812 */ /* 0x000fca00078ec0ff */
[----:B------:R-:W-:-:S04]  /*0100*/  IMAD.IADD R7, R2, 0x1, -R7 ;  /* 0x0000000102077824 */ /* 0x000fc800078e0a07 */
[----:B0-----:R-:W-:-:S05]  /*0110*/  IMAD.WIDE R4, R7, 0x4, R4 ;  /* 0x0000000407047825 */ /* 0x001fca00078e0204 */
[----:B------:R-:W-:Y:S01]  /*0120*/  REDG.E.ADD.STRONG.GPU desc[UR4][R4.64], R9 ;  /* 0x000000090400798e */ /* 0x000fe2000c12e104 */
[----:B------:R-:W-:Y:S05]  /*0130*/  EXIT ;  /* 0x000000000000794d */ /* 0x000fea0003800000 */
.L_x_1:
        /* <DEDUP_REMOVED lines=12> */
.L_x_3:


//--------------------- .nv.global.init           --------------------------
	.section	.nv.global.init,"aw",@progbits
	.align	4
.nv.global.init:
	.type		mrg32k3aM1SubSeq,@object
	.size		mrg32k3aM1SubSeq,(mrg32k3aM2SubSeq - mrg32k3aM1SubSeq)
mrg32k3aM1SubSeq:
        /*0000*/ 	.byte	0x0b, 0xcc, 0xee, 0x04, 0x73, 0x29, 0x8b, 0x6f, 0xf6, 0x53, 0x03, 0xf6, 0x23, 0xf6, 0xea, 0xda
        /* <DEDUP_REMOVED lines=125> */
	.type		mrg32k3aM2SubSeq,@object
	.size		mrg32k3aM2SubSeq,(mrg32k3aM1 - mrg32k3aM2SubSeq)
mrg32k3aM2SubSeq:
        /* <DEDUP_REMOVED lines=126> */
	.type		mrg32k3aM1,@object
	.size		mrg32k3aM1,(mrg32k3aM1Seq - mrg32k3aM1)
mrg32k3aM1:
        /* <DEDUP_REMOVED lines=144> */
	.type		mrg32k3aM1Seq,@object
	.size		mrg32k3aM1Seq,(mrg32k3aM2 - mrg32k3aM1Seq)
mrg32k3aM1Seq:
        /* <DEDUP_REMOVED lines=144> */
	.type		mrg32k3aM2,@object
	.size		mrg32k3aM2,(mrg32k3aM2Seq - mrg32k3aM2)
mrg32k3aM2:
        /* <DEDUP_REMOVED lines=144> */
	.type		mrg32k3aM2Seq,@object
	.size		mrg32k3aM2Seq,(precalc_xorwow_matrix - mrg32k3aM2Seq)
mrg32k3aM2Seq:
        /* <DEDUP_REMOVED lines=144> */
	.type		precalc_xorwow_matrix,@object
	.size		precalc_xorwow_matrix,(precalc_xorwow_offset_matrix - precalc_xorwow_matrix)
precalc_xorwow_matrix:
        /* <DEDUP_REMOVED lines=6400> */
	.type		precalc_xorwow_offset_matrix,@object
	.size		precalc_xorwow_offset_matrix,(.L_1 - precalc_xorwow_offset_matrix)
precalc_xorwow_offset_matrix:
        /* <DEDUP_REMOVED lines=6400> */
.L_1:


//--------------------- .nv.shared.reserved.0     --------------------------
	.section	.nv.shared.reserved.0,"aw",@nobits
	.weak		__nv_reservedSMEM_offset_0_alias
	.size		__nv_reservedSMEM_offset_0_alias, 0, 64
	.other		__nv_reservedSMEM_offset_0_alias,@"STO_CUDA_RESERVED_SHARED STV_DEFAULT"
__nv_reservedSMEM_offset_0_alias:
	.zero		0
	.zero		64


//--------------------- .nv.constant0._Z9histogramPi --------------------------
	.section	.nv.constant0._Z9histogramPi,"a",@progbits
	.sectionflags	@""
	.align	4
.nv.constant0._Z9histogramPi:
	.zero		904


//--------------------- .nv.constant0._Z6kernelPiS_ --------------------------
	.section	.nv.constant0._Z6kernelPiS_,"a",@progbits
	.sectionflags	@""
	.align	4
.nv.constant0._Z6kernelPiS_:
	.zero		912


//--------------------- SYMBOLS --------------------------

	.type		.nv.reservedSmem.offset0,@object
	.size		.nv.reservedSmem.offset0,0x4
